//
// Generated by NVIDIA NVVM Compiler
//
// Compiler Build ID: CL-36424714
// Cuda compilation tools, release 13.0, V13.0.88
// Based on NVVM 20.0.0
//

.version 9.0
.target sm_100
.address_size 64

	// .globl	_Z14judge_flippingPfS_S_ifi

.visible .entry _Z14judge_flippingPfS_S_ifi(
	.param .u64 .ptr .align 1 _Z14judge_flippingPfS_S_ifi_param_0,
	.param .u64 .ptr .align 1 _Z14judge_flippingPfS_S_ifi_param_1,
	.param .u64 .ptr .align 1 _Z14judge_flippingPfS_S_ifi_param_2,
	.param .u32 _Z14judge_flippingPfS_S_ifi_param_3,
	.param .f32 _Z14judge_flippingPfS_S_ifi_param_4,
	.param .u32 _Z14judge_flippingPfS_S_ifi_param_5
)
{
	.reg .pred 	%p<11>;
	.reg .b32 	%r<21>;
	.reg .b32 	%f<71>;
	.reg .b64 	%rd<21>;

	ld.param.u64 	%rd7, [_Z14judge_flippingPfS_S_ifi_param_0];
	ld.param.u64 	%rd8, [_Z14judge_flippingPfS_S_ifi_param_1];
	ld.param.u64 	%rd9, [_Z14judge_flippingPfS_S_ifi_param_2];
	ld.param.u32 	%r5, [_Z14judge_flippingPfS_S_ifi_param_3];
	ld.param.f32 	%f6, [_Z14judge_flippingPfS_S_ifi_param_4];
	ld.param.u32 	%r3, [_Z14judge_flippingPfS_S_ifi_param_5];
	cvta.to.global.u64 	%rd1, %rd9;
	cvta.to.global.u64 	%rd2, %rd8;
	cvta.to.global.u64 	%rd3, %rd7;
	shl.b32 	%r6, %r5, 4;
	cvt.rn.f32.s32 	%f1, %r6;
	mov.b32 	%r20, 0;
	cvt.s64.s32 	%rd14, %r3;
$L__BB0_1:
	shl.b32 	%r7, %r20, 5;
	add.s32 	%r8, %r7, %r3;
	mul.wide.s32 	%rd10, %r8, 4;
	add.s64 	%rd11, %rd3, %rd10;
	ld.global.f32 	%f7, [%rd11];
	setp.eq.s32 	%p1, %r20, 0;
	add.s64 	%rd4, %rd2, %rd10;
	ld.global.f32 	%f70, [%rd4];
	mul.f32 	%f8, %f70, 0f42000000;
	add.s32 	%r9, %r7, -32;
	selp.b32 	%r10, 480, %r9, %p1;
	add.s32 	%r11, %r10, %r3;
	mul.wide.s32 	%rd12, %r11, 4;
	add.s64 	%rd13, %rd2, %rd12;
	ld.global.f32 	%f9, [%rd13];
	cvt.s64.s32 	%rd15, %r7;
	add.s64 	%rd5, %rd15, %rd14;
	shl.b64 	%rd16, %rd5, 2;
	add.s64 	%rd6, %rd2, %rd16;
	ld.global.f32 	%f3, [%rd6+128];
	add.f32 	%f10, %f9, %f3;
	mul.f32 	%f11, %f10, %f1;
	sub.f32 	%f12, %f7, %f11;
	mul.f32 	%f13, %f8, %f12;
	add.s64 	%rd17, %rd1, %rd10;
	ld.global.f32 	%f14, [%rd17];
	setp.lt.f32 	%p2, %f14, 0f00800000;
	mul.f32 	%f15, %f14, 0f4B000000;
	selp.f32 	%f16, %f15, %f14, %p2;
	selp.f32 	%f17, 0fC1B80000, 0f00000000, %p2;
	mov.b32 	%r12, %f16;
	add.s32 	%r13, %r12, -1059760811;
	and.b32  	%r14, %r13, -8388608;
	sub.s32 	%r15, %r12, %r14;
	mov.b32 	%f18, %r15;
	cvt.rn.f32.s32 	%f19, %r14;
	fma.rn.f32 	%f20, %f19, 0f34000000, %f17;
	add.f32 	%f21, %f18, 0fBF800000;
	fma.rn.f32 	%f22, %f21, 0fBE055027, 0f3E1039F6;
	fma.rn.f32 	%f23, %f22, %f21, 0fBDF8CDCC;
	fma.rn.f32 	%f24, %f23, %f21, 0f3E0F2955;
	fma.rn.f32 	%f25, %f24, %f21, 0fBE2AD8B9;
	fma.rn.f32 	%f26, %f25, %f21, 0f3E4CED0B;
	fma.rn.f32 	%f27, %f26, %f21, 0fBE7FFF22;
	fma.rn.f32 	%f28, %f27, %f21, 0f3EAAAA78;
	fma.rn.f32 	%f29, %f28, %f21, 0fBF000000;
	mul.f32 	%f30, %f21, %f29;
	fma.rn.f32 	%f31, %f30, %f21, %f21;
	fma.rn.f32 	%f32, %f20, 0f3F317218, %f31;
	setp.gt.u32 	%p3, %r12, 2139095039;
	fma.rn.f32 	%f33, %f16, 0f7F800000, 0f7F800000;
	selp.f32 	%f34, %f33, %f32, %p3;
	setp.eq.f32 	%p4, %f16, 0f00000000;
	neg.f32 	%f35, %f34;
	selp.f32 	%f36, 0f7F800000, %f35, %p4;
	div.rn.f32 	%f37, %f36, %f6;
	setp.leu.f32 	%p5, %f37, %f13;
	@%p5 bra 	$L__BB0_3;
	neg.f32 	%f70, %f70;
	st.global.f32 	[%rd4], %f70;
$L__BB0_3:
	add.s64 	%rd19, %rd3, %rd16;
	ld.global.f32 	%f38, [%rd19+128];
	add.s32 	%r20, %r20, 2;
	mul.f32 	%f39, %f3, 0f42000000;
	ld.global.f32 	%f40, [%rd4+256];
	add.f32 	%f41, %f70, %f40;
	mul.f32 	%f42, %f41, %f1;
	sub.f32 	%f43, %f38, %f42;
	mul.f32 	%f44, %f39, %f43;
	add.s64 	%rd20, %rd1, %rd16;
	ld.global.f32 	%f45, [%rd20+128];
	setp.lt.f32 	%p6, %f45, 0f00800000;
	mul.f32 	%f46, %f45, 0f4B000000;
	selp.f32 	%f47, %f46, %f45, %p6;
	selp.f32 	%f48, 0fC1B80000, 0f00000000, %p6;
	mov.b32 	%r16, %f47;
	add.s32 	%r17, %r16, -1059760811;
	and.b32  	%r18, %r17, -8388608;
	sub.s32 	%r19, %r16, %r18;
	mov.b32 	%f49, %r19;
	cvt.rn.f32.s32 	%f50, %r18;
	fma.rn.f32 	%f51, %f50, 0f34000000, %f48;
	add.f32 	%f52, %f49, 0fBF800000;
	fma.rn.f32 	%f53, %f52, 0fBE055027, 0f3E1039F6;
	fma.rn.f32 	%f54, %f53, %f52, 0fBDF8CDCC;
	fma.rn.f32 	%f55, %f54, %f52, 0f3E0F2955;
	fma.rn.f32 	%f56, %f55, %f52, 0fBE2AD8B9;
	fma.rn.f32 	%f57, %f56, %f52, 0f3E4CED0B;
	fma.rn.f32 	%f58, %f57, %f52, 0fBE7FFF22;
	fma.rn.f32 	%f59, %f58, %f52, 0f3EAAAA78;
	fma.rn.f32 	%f60, %f59, %f52, 0fBF000000;
	mul.f32 	%f61, %f52, %f60;
	fma.rn.f32 	%f62, %f61, %f52, %f52;
	fma.rn.f32 	%f63, %f51, 0f3F317218, %f62;
	setp.gt.u32 	%p7, %r16, 2139095039;
	fma.rn.f32 	%f64, %f47, 0f7F800000, 0f7F800000;
	selp.f32 	%f65, %f64, %f63, %p7;
	setp.eq.f32 	%p8, %f47, 0f00000000;
	neg.f32 	%f66, %f65;
	selp.f32 	%f67, 0f7F800000, %f66, %p8;
	div.rn.f32 	%f68, %f67, %f6;
	setp.leu.f32 	%p9, %f68, %f44;
	@%p9 bra 	$L__BB0_5;
	neg.f32 	%f69, %f3;
	st.global.f32 	[%rd6+128], %f69;
$L__BB0_5:
	setp.ne.s32 	%p10, %r20, 16;
	@%p10 bra 	$L__BB0_1;
	ret;

}


// ===== COMPILED SASS (sm_100) =====

	.target	sm_100

	.elftype	@"ET_EXEC"


//--------------------- .note.nv.tkinfo           --------------------------
	.section	.note.nv.tkinfo,"",@"SHT_NOTE"
	.sectionflags	@"SHF_NOTE_NV_TKINFO"
	.tkinfo
        /*0018*/ 	.word	0x00000002
        /*0030*/ 	.string	""
        /*0030*/ 	.string	"ptxas"
        /*0030*/ 	.string	"Cuda compilation tools, release 13.0, V13.0.88"
        /*0030*/ 	.string	"Build cuda_13.0.r13.0/compiler.36424714_0"
        /*0030*/ 	.string	"-arch sm_100 -m 64 "



//--------------------- .note.nv.cuinfo           --------------------------
	.section	.note.nv.cuinfo,"",@"SHT_NOTE"
	.sectionflags	@"SHF_NOTE_NV_CUINFO"
        /*0018*/ 	.short	0x0002
        /*001a*/ 	.short	0x0064
        /*001c*/ 	.short	0x0082
	.zero		2


//--------------------- .nv.info                  --------------------------
	.section	.nv.info,"",@"SHT_CUDA_INFO"
	.align	4


	//----- nvinfo : EIATTR_REGCOUNT
	.align		4
        /*0000*/ 	.byte	0x04, 0x2f
        /*0002*/ 	.short	(.L_1 - .L_0)
	.align		4
.L_0:
        /*0004*/ 	.word	index@(_Z14judge_flippingPfS_S_ifi)
        /*0008*/ 	.word	0x00000020


	//----- nvinfo : EIATTR_FRAME_SIZE
	.align		4
.L_1:
        /*000c*/ 	.byte	0x04, 0x11
        /*000e*/ 	.short	(.L_3 - .L_2)
	.align		4
.L_2:
        /*0010*/ 	.word	index@($__internal_0_$__cuda_sm3x_div_rn_noftz_f32_slowpath)
        /*0014*/ 	.word	0x00000000


	//----- nvinfo : EIATTR_FRAME_SIZE
	.align		4
.L_3:
        /*0018*/ 	.byte	0x04, 0x11
        /*001a*/ 	.short	(.L_5 - .L_4)
	.align		4
.L_4:
        /*001c*/ 	.word	index@(_Z14judge_flippingPfS_S_ifi)
        /*0020*/ 	.word	0x00000000


	//----- nvinfo : EIATTR_MIN_STACK_SIZE
	.align		4
.L_5:
        /*0024*/ 	.byte	0x04, 0x12
        /*0026*/ 	.short	(.L_7 - .L_6)
	.align		4
.L_6:
        /*0028*/ 	.word	index@(_Z14judge_flippingPfS_S_ifi)
        /*002c*/ 	.word	0x00000000
.L_7:


//--------------------- .nv.compat                --------------------------
	.section	.nv.compat,"",@"SHT_CUDA_COMPAT_INFO"
	.align	4
        /*0000*/ 	.byte	0x02, 0x09, 0x00, 0x00, 0x02, 0x02, 0x01, 0x00, 0x02, 0x05, 0x05, 0x00, 0x03, 0x07, 0x01, 0x01
        /*0010*/ 	.byte	0x02, 0x03, 0x00, 0x00, 0x02, 0x06, 0x01, 0x00, 0x04, 0x0b, 0x08, 0x00, 0x01, 0x00, 0x00, 0x00
        /*0020*/ 	.byte	0x00, 0x00, 0x00, 0x00


//--------------------- .nv.info._Z14judge_flippingPfS_S_ifi --------------------------
	.section	.nv.info._Z14judge_flippingPfS_S_ifi,"",@"SHT_CUDA_INFO"
	.sectionflags	@""
	.align	4


	//----- nvinfo : EIATTR_CUDA_API_VERSION
	.align		4
        /*0000*/ 	.byte	0x04, 0x37
        /*0002*/ 	.short	(.L_9 - .L_8)
.L_8:
        /*0004*/ 	.word	0x00000082


	//----- nvinfo : EIATTR_KPARAM_INFO
	.align		4
.L_9:
        /*0008*/ 	.byte	0x04, 0x17
        /*000a*/ 	.short	(.L_11 - .L_10)
.L_10:
        /*000c*/ 	.word	0x00000000
        /*0010*/ 	.short	0x0005
        /*0012*/ 	.short	0x0020
        /*0014*/ 	.byte	0x00, 0xf0, 0x11, 0x00


	//----- nvinfo : EIATTR_KPARAM_INFO
	.align		4
.L_11:
        /*0018*/ 	.byte	0x04, 0x17
        /*001a*/ 	.short	(.L_13 - .L_12)
.L_12:
        /*001c*/ 	.word	0x00000000
        /*0020*/ 	.short	0x0004
        /*0022*/ 	.short	0x001c
        /*0024*/ 	.byte	0x00, 0xf0, 0x11, 0x00


	//----- nvinfo : EIATTR_KPARAM_INFO
	.align		4
.L_13:
        /*0028*/ 	.byte	0x04, 0x17
        /*002a*/ 	.short	(.L_15 - .L_14)
.L_14:
        /*002c*/ 	.word	0x00000000
        /*0030*/ 	.short	0x0003
        /*0032*/ 	.short	0x0018
        /*0034*/ 	.byte	0x00, 0xf0, 0x11, 0x00


	//----- nvinfo : EIATTR_KPARAM_INFO
	.align		4
.L_15:
        /*0038*/ 	.byte	0x04, 0x17
        /*003a*/ 	.short	(.L_17 - .L_16)
.L_16:
        /*003c*/ 	.word	0x00000000
        /*0040*/ 	.short	0x0002
        /*0042*/ 	.short	0x0010
        /*0044*/ 	.byte	0x00, 0xf5, 0x21, 0x00


	//----- nvinfo : EIATTR_KPARAM_INFO
	.align		4
.L_17:
        /*0048*/ 	.byte	0x04, 0x17
        /*004a*/ 	.short	(.L_19 - .L_18)
.L_18:
        /*004c*/ 	.word	0x00000000
        /*0050*/ 	.short	0x0001
        /*0052*/ 	.short	0x0008
        /*0054*/ 	.byte	0x00, 0xf5, 0x21, 0x00


	//----- nvinfo : EIATTR_KPARAM_INFO
	.align		4
.L_19:
        /*0058*/ 	.byte	0x04, 0x17
        /*005a*/ 	.short	(.L_21 - .L_20)
.L_20:
        /*005c*/ 	.word	0x00000000
        /*0060*/ 	.short	0x0000
        /*0062*/ 	.short	0x0000
        /*0064*/ 	.byte	0x00, 0xf5, 0x21, 0x00


	//----- nvinfo : EIATTR_SPARSE_MMA_MASK
	.align		4
.L_21:
        /*0068*/ 	.byte	0x03, 0x50
        /*006a*/ 	.short	0x0000


	//----- nvinfo : EIATTR_MAXREG_COUNT
	.align		4
        /*006c*/ 	.byte	0x03, 0x1b
        /*006e*/ 	.short	0x00ff


	//----- nvinfo : EIATTR_MERCURY_ISA_VERSION
	.align		4
        /*0070*/ 	.byte	0x03, 0x5f
        /*0072*/ 	.short	0x0101


	//----- nvinfo : EIATTR_VRC_CTA_INIT_COUNT
	.align		4
        /*0074*/ 	.byte	0x02, 0x4a
	.zero		1
	.zero		1


	//----- nvinfo : EIATTR_EXIT_INSTR_OFFSETS
	.align		4
        /*0078*/ 	.byte	0x04, 0x1c
        /*007a*/ 	.short	(.L_23 - .L_22)


	//   ....[0]....
.L_22:
        /*007c*/ 	.word	0x00000890


	//----- nvinfo : EIATTR_CRS_STACK_SIZE
	.align		4
.L_23:
        /*0080*/ 	.byte	0x04, 0x1e
        /*0082*/ 	.short	(.L_25 - .L_24)
.L_24:
        /*0084*/ 	.word	0x00000000


	//----- nvinfo : EIATTR_CBANK_PARAM_SIZE
	.align		4
.L_25:
        /*0088*/ 	.byte	0x03, 0x19
        /*008a*/ 	.short	0x0024


	//----- nvinfo : EIATTR_PARAM_CBANK
	.align		4
        /*008c*/ 	.byte	0x04, 0x0a
        /*008e*/ 	.short	(.L_27 - .L_26)
	.align		4
.L_26:
        /*0090*/ 	.word	index@(.nv.constant0._Z14judge_flippingPfS_S_ifi)
        /*0094*/ 	.short	0x0380
        /*0096*/ 	.short	0x0024


	//----- nvinfo : EIATTR_SW_WAR
	.align		4
.L_27:
        /*0098*/ 	.byte	0x04, 0x36
        /*009a*/ 	.short	(.L_29 - .L_28)
.L_28:
        /*009c*/ 	.word	0x00000008
.L_29:


//--------------------- .nv.callgraph             --------------------------
	.section	.nv.callgraph,"",@"SHT_CUDA_CALLGRAPH"
	.align	4
	.sectionentsize	8
	.align		4
        /*0000*/ 	.word	0x00000000
	.align		4
        /*0004*/ 	.word	0xffffffff
	.align		4
        /*0008*/ 	.word	0x00000000
	.align		4
        /*000c*/ 	.word	0xfffffffe
	.align		4
        /*0010*/ 	.word	0x00000000
	.align		4
        /*0014*/ 	.word	0xfffffffd
	.align		4
        /*0018*/ 	.word	0x00000000
	.align		4
        /*001c*/ 	.word	0xfffffffc


//--------------------- .text._Z14judge_flippingPfS_S_ifi --------------------------
	.section	.text._Z14judge_flippingPfS_S_ifi,"ax",@progbits
	.align	128
        .global         _Z14judge_flippingPfS_S_ifi
        .type           _Z14judge_flippingPfS_S_ifi,@function
        .size           _Z14judge_flippingPfS_S_ifi,(.L_x_12 - _Z14judge_flippingPfS_S_ifi)
        .other          _Z14judge_flippingPfS_S_ifi,@"STO_CUDA_ENTRY STV_DEFAULT"
_Z14judge_flippingPfS_S_ifi:
.text._Z14judge_flippingPfS_S_ifi:
[----:B------:R-:W-:Y:S01]  /*0000*/  LDC R1, c[0x0][0x37c] ;  /* 0x0000df00ff017b82 */ /* 0x000fe20000000800 */
[----:B------:R-:W0:Y:S07]  /*0010*/  LDCU UR4, c[0x0][0x398] ;  /* 0x00007300ff0477ac */ /* 0x000e2e0008000800 */
[----:B------:R-:W1:Y:S01]  /*0020*/  LDC R19, c[0x0][0x3a0] ;  /* 0x0000e800ff137b82 */ /* 0x000e620000000800 */
[----:B------:R-:W-:Y:S01]  /*0030*/  IMAD.MOV.U32 R16, RZ, RZ, RZ ;  /* 0x000000ffff107224 */ /* 0x000fe200078e00ff */
[----:B------:R-:W2:Y:S01]  /*0040*/  LDCU.64 UR6, c[0x0][0x358] ;  /* 0x00006b00ff0677ac */ /* 0x000ea20008000a00 */
[----:B------:R-:W3:Y:S05]  /*0050*/  LDCU.64 UR8, c[0x0][0x388] ;  /* 0x00007100ff0877ac */ /* 0x000eea0008000a00 */
[----:B------:R-:W4:Y:S01]  /*0060*/  LDC R17, c[0x0][0x3a0] ;  /* 0x0000e800ff117b82 */ /* 0x000f220000000800 */
[----:B------:R-:W1:Y:S01]  /*0070*/  LDCU.64 UR10, c[0x0][0x380] ;  /* 0x00007000ff0a77ac */ /* 0x000e620008000a00 */
[----:B------:R-:W1:Y:S06]  /*0080*/  LDCU.64 UR12, c[0x0][0x390] ;  /* 0x00007200ff0c77ac */ /* 0x000e6c0008000a00 */
[----:B------:R-:W1:Y:S01]  /*0090*/  LDC R18, c[0x0][0x39c] ;  /* 0x0000e700ff127b82 */ /* 0x000e620000000800 */
[----:B0-----:R-:W-:-:S07]  /*00a0*/  USHF.L.U32 UR4, UR4, 0x4, URZ ;  /* 0x0000000404047899 */ /* 0x001fce00080006ff */
[----:B------:R-:W0:Y:S01]  /*00b0*/  LDC.64 R8, c[0x0][0x390] ;  /* 0x0000e400ff087b82 */ /* 0x000e220000000a00 */
[----:B------:R-:W-:-:S07]  /*00c0*/  I2FP.F32.S32 R15, UR4 ;  /* 0x00000004000f7c45 */ /* 0x000fce0008201400 */
[----:B------:R-:W0:Y:S08]  /*00d0*/  LDC.64 R6, c[0x0][0x380] ;  /* 0x0000e000ff067b82 */ /* 0x000e300000000a00 */
[----:B--23--:R-:W0:Y:S02]  /*00e0*/  LDC.64 R4, c[0x0][0x388] ;  /* 0x0000e200ff047b82 */ /* 0x00ce240000000a00 */
.L_x_2:
[----:B------:R-:W-:-:S05]  /*00f0*/  IMAD.SHL.U32 R10, R16, 0x20, RZ ;  /* 0x00000020100a7824 */ /* 0x000fca00078e00ff */
[----:B----4-:R-:W-:-:S05]  /*0100*/  IADD3 R13, PT, PT, R10, R17, RZ ;  /* 0x000000110a0d7210 */ /* 0x010fca0007ffe0ff */
[----:B0-----:R-:W-:-:S05]  /*0110*/  IMAD.WIDE R2, R13, 0x4, R8 ;  /* 0x000000040d027825 */ /* 0x001fca00078e0208 */
[----:B------:R0:W2:Y:S01]  /*0120*/  LDG.E R0, desc[UR6][R2.64] ;  /* 0x0000000602007981 */ /* 0x0000a2000c1e1900 */
[C---:B------:R-:W-:Y:S01]  /*0130*/  VIADD R11, R10.reuse, 0xffffffe0 ;  /* 0xffffffe00a0b7836 */ /* 0x040fe20000000000 */
[----:B------:R-:W-:Y:S02]  /*0140*/  IADD3 R22, P1, PT, R10, R17, RZ ;  /* 0x000000110a167210 */ /* 0x000fe40007f3e0ff */
[----:B------:R-:W-:Y:S02]  /*0150*/  ISETP.NE.AND P0, PT, R16, RZ, PT ;  /* 0x000000ff1000720c */ /* 0x000fe40003f05270 */
[----:B------:R-:W-:Y:S01]  /*0160*/  SHF.R.S32.HI R12, RZ, 0x1f, R10 ;  /* 0x0000001fff0c7819 */ /* 0x000fe2000001140a */
[----:B------:R-:W-:Y:S01]  /*0170*/  IMAD.SHL.U32 R20, R22, 0x4, RZ ;  /* 0x0000000416147824 */ /* 0x000fe200078e00ff */
[----:B------:R-:W-:Y:S02]  /*0180*/  SEL R10, R11, 0x1e0, P0 ;  /* 0x000001e00b0a7807 */ /* 0x000fe40000000000 */
[----:B-1----:R-:W-:-:S02]  /*0190*/  LEA.HI.X.SX32 R11, R19, R12, 0x1, P1 ;  /* 0x0000000c130b7211 */ /* 0x002fc400008f0eff */
[----:B------:R-:W-:Y:S02]  /*01a0*/  IADD3 R25, PT, PT, R10, R17, RZ ;  /* 0x000000110a197210 */ /* 0x000fe40007ffe0ff */
[----:B------:R-:W-:Y:S02]  /*01b0*/  SHF.L.U64.HI R22, R22, 0x2, R11 ;  /* 0x0000000216167819 */ /* 0x000fe4000001020b */
[----:B------:R-:W-:Y:S01]  /*01c0*/  IADD3 R10, P0, PT, R20, UR8, RZ ;  /* 0x00000008140a7c10 */ /* 0x000fe2000ff1e0ff */
[----:B------:R-:W-:-:S03]  /*01d0*/  IMAD.WIDE R24, R25, 0x4, R4 ;  /* 0x0000000419187825 */ /* 0x000fc600078e0204 */
[----:B------:R-:W-:Y:S01]  /*01e0*/  IADD3.X R11, PT, PT, R22, UR9, RZ, P0, !PT ;  /* 0x00000009160b7c10 */ /* 0x000fe200087fe4ff */
[C---:B0-----:R-:W-:Y:S01]  /*01f0*/  IMAD.WIDE R2, R13.reuse, 0x4, R6 ;  /* 0x000000040d027825 */ /* 0x041fe200078e0206 */
[----:B------:R0:W3:Y:S03]  /*0200*/  LDG.E R23, desc[UR6][R24.64] ;  /* 0x0000000618177981 */ /* 0x0000e6000c1e1900 */
[----:B------:R-:W-:Y:S01]  /*0210*/  IMAD.WIDE R12, R13, 0x4, R4 ;  /* 0x000000040d0c7825 */ /* 0x000fe200078e0204 */
[----:B------:R-:W3:Y:S04]  /*0220*/  LDG.E R14, desc[UR6][R10.64+0x80] ;  /* 0x000080060a0e7981 */ /* 0x000ee8000c1e1900 */
[----:B------:R1:W4:Y:S04]  /*0230*/  LDG.E R2, desc[UR6][R2.64] ;  /* 0x0000000602027981 */ /* 0x000328000c1e1900 */
[----:B------:R-:W5:Y:S01]  /*0240*/  LDG.E R21, desc[UR6][R12.64] ;  /* 0x000000060c157981 */ /* 0x000f62000c1e1900 */
[----:B0-----:R-:W-:Y:S01]  /*0250*/  HFMA2 R25, -RZ, RZ, 1.5048828125, 33.21875 ;  /* 0x3e055027ff197431 */ /* 0x001fe200000001ff */
[----:B--2---:R-:W-:-:S04]  /*0260*/  FSETP.GEU.AND P0, PT, R0, 1.175494350822287508e-38, PT ;  /* 0x008000000000780b */ /* 0x004fc80003f0e000 */
[----:B-1----:R-:W-:-:S09]  /*0270*/  FSEL R3, RZ, -23, P0 ;  /* 0xc1b80000ff037808 */ /* 0x002fd20000000000 */
[----:B------:R-:W-:-:S04]  /*0280*/  @!P0 FMUL R0, R0, 8388608 ;  /* 0x4b00000000008820 */ /* 0x000fc80000400000 */
[C---:B------:R-:W-:Y:S01]  /*0290*/  VIADD R26, R0.reuse, 0xc0d55555 ;  /* 0xc0d55555001a7836 */ /* 0x040fe20000000000 */
[----:B------:R-:W-:-:S04]  /*02a0*/  ISETP.GT.U32.AND P0, PT, R0, 0x7f7fffff, PT ;  /* 0x7f7fffff0000780c */ /* 0x000fc80003f04070 */
[----:B------:R-:W-:-:S04]  /*02b0*/  LOP3.LUT R27, R26, 0xff800000, RZ, 0xc0, !PT ;  /* 0xff8000001a1b7812 */ /* 0x000fc800078ec0ff */
[----:B------:R-:W-:Y:S01]  /*02c0*/  I2FP.F32.S32 R24, R27 ;  /* 0x0000001b00187245 */ /* 0x000fe20000201400 */
[----:B------:R-:W-:Y:S02]  /*02d0*/  IMAD.IADD R26, R0, 0x1, -R27 ;  /* 0x00000001001a7824 */ /* 0x000fe400078e0a1b */
[----:B---3--:R-:W-:Y:S01]  /*02e0*/  FADD R23, R23, R14 ;  /* 0x0000000e17177221 */ /* 0x008fe20000000000 */
[----:B------:R-:W-:Y:S02]  /*02f0*/  IMAD.MOV.U32 R27, RZ, RZ, 0x7f800000 ;  /* 0x7f800000ff1b7424 */ /* 0x000fe400078e00ff */
[----:B------:R-:W-:Y:S01]  /*0300*/  FADD R26, R26, -1 ;  /* 0xbf8000001a1a7421 */ /* 0x000fe20000000000 */
[----:B------:R-:W-:Y:S01]  /*0310*/  FFMA R3, R24, 1.1920928955078125e-07, R3 ;  /* 0x3400000018037823 */ /* 0x000fe20000000003 */
[----:B----4-:R-:W-:Y:S01]  /*0320*/  FFMA R2, R15, -R23, R2 ;  /* 0x800000170f027223 */ /* 0x010fe20000000002 */
[----:B-----5:R-:W-:Y:S01]  /*0330*/  FMUL R23, R21, 32 ;  /* 0x4200000015177820 */ /* 0x020fe20000400000 */
[----:B------:R-:W-:-:S03]  /*0340*/  FFMA R25, R26, -R25, 0.14084610342979431152 ;  /* 0x3e1039f61a197423 */ /* 0x000fc60000000819 */
[----:B------:R-:W-:Y:S01]  /*0350*/  FMUL R23, R23, R2 ;  /* 0x0000000217177220 */ /* 0x000fe20000400000 */
[----:B------:R-:W-:-:S04]  /*0360*/  FFMA R25, R26, R25, -0.12148627638816833496 ;  /* 0xbdf8cdcc1a197423 */ /* 0x000fc80000000019 */
[----:B------:R-:W-:-:S04]  /*0370*/  FFMA R25, R26, R25, 0.13980610668659210205 ;  /* 0x3e0f29551a197423 */ /* 0x000fc80000000019 */
[----:B------:R-:W-:-:S04]  /*0380*/  FFMA R25, R26, R25, -0.16684235632419586182 ;  /* 0xbe2ad8b91a197423 */ /* 0x000fc80000000019 */
[----:B------:R-:W-:-:S04]  /*0390*/  FFMA R25, R26, R25, 0.20012299716472625732 ;  /* 0x3e4ced0b1a197423 */ /* 0x000fc80000000019 */
[----:B------:R-:W-:-:S04]  /*03a0*/  FFMA R25, R26, R25, -0.24999669194221496582 ;  /* 0xbe7fff221a197423 */ /* 0x000fc80000000019 */
[----:B------:R-:W-:-:S04]  /*03b0*/  FFMA R25, R26, R25, 0.33333182334899902344 ;  /* 0x3eaaaa781a197423 */ /* 0x000fc80000000019 */
[----:B------:R-:W-:-:S04]  /*03c0*/  FFMA R25, R26, R25, -0.5 ;  /* 0xbf0000001a197423 */ /* 0x000fc80000000019 */
[----:B------:R-:W-:-:S04]  /*03d0*/  FMUL R25, R26, R25 ;  /* 0x000000191a197220 */ /* 0x000fc80000400000 */
[----:B------:R-:W-:Y:S02]  /*03e0*/  FFMA R26, R26, R25, R26 ;  /* 0x000000191a1a7223 */ /* 0x000fe4000000001a */
[----:B------:R-:W0:Y:S02]  /*03f0*/  MUFU.RCP R25, R18 ;  /* 0x0000001200197308 */ /* 0x000e240000001000 */
[----:B------:R-:W-:Y:S01]  /*0400*/  FFMA R3, R3, 0.69314718246459960938, R26 ;  /* 0x3f31721803037823 */ /* 0x000fe2000000001a */
[C---:B------:R-:W-:Y:S01]  /*0410*/  @P0 FFMA R3, R0.reuse, R27, +INF ;  /* 0x7f80000000030423 */ /* 0x040fe2000000001b */
[----:B------:R-:W-:-:S04]  /*0420*/  FSETP.NEU.AND P0, PT, R0, RZ, PT ;  /* 0x000000ff0000720b */ /* 0x000fc80003f0d000 */
[----:B------:R-:W-:-:S08]  /*0430*/  FSEL R3, -R3, +INF , P0 ;  /* 0x7f80000003037808 */ /* 0x000fd00000000100 */
[----:B------:R-:W1:Y:S01]  /*0440*/  FCHK P0, R3, R18 ;  /* 0x0000001203007302 */ /* 0x000e620000000000 */
[----:B0-----:R-:W-:-:S04]  /*0450*/  FFMA R0, R25, -R18, 1 ;  /* 0x3f80000019007423 */ /* 0x001fc80000000812 */
[----:B------:R-:W-:Y:S02]  /*0460*/  FFMA R24, R25, R0, R25 ;  /* 0x0000000019187223 */ /* 0x000fe40000000019 */
[----:B------:R-:W0:Y:S02]  /*0470*/  LDC R0, c[0x0][0x39c] ;  /* 0x0000e700ff007b82 */ /* 0x000e240000000800 */
[----:B------:R-:W-:-:S04]  /*0480*/  FFMA R25, R3, R24, RZ ;  /* 0x0000001803197223 */ /* 0x000fc800000000ff */
[----:B------:R-:W-:-:S04]  /*0490*/  FFMA R26, R25, -R18, R3 ;  /* 0x80000012191a7223 */ /* 0x000fc80000000003 */
[----:B------:R-:W-:Y:S01]  /*04a0*/  FFMA R24, R24, R26, R25 ;  /* 0x0000001a18187223 */ /* 0x000fe20000000019 */
[----:B-1----:R-:W-:Y:S06]  /*04b0*/  @!P0 BRA `(.L_x_0) ;  /* 0x00000000000c8947 */ /* 0x002fec0003800000 */
[----:B------:R-:W-:-:S07]  /*04c0*/  MOV R24, 0x4e0 ;  /* 0x000004e000187802 */ /* 0x000fce0000000f00 */
[----:B0-----:R-:W-:Y:S05]  /*04d0*/  CALL.REL.NOINC `($__internal_0_$__cuda_sm3x_div_rn_noftz_f32_slowpath) ;  /* 0x0000000000f07944 */ /* 0x001fea0003c00000 */
[----:B------:R-:W-:-:S07]  /*04e0*/  IMAD.MOV.U32 R24, RZ, RZ, R2 ;  /* 0x000000ffff187224 */ /* 0x000fce00078e0002 */
.L_x_0:
[----:B------:R-:W-:Y:S02]  /*04f0*/  FSETP.GT.AND P0, PT, R24, R23, PT ;  /* 0x000000171800720b */ /* 0x000fe40003f04000 */
[----:B------:R-:W-:-:S04]  /*0500*/  IADD3 R26, P1, PT, R20, UR12, RZ ;  /* 0x0000000c141a7c10 */ /* 0x000fc8000ff3e0ff */
[----:B------:R-:W-:-:S07]  /*0510*/  IADD3.X R27, PT, PT, R22, UR13, RZ, P1, !PT ;  /* 0x0000000d161b7c10 */ /* 0x000fce0008ffe4ff */
[----:B------:R-:W-:-:S05]  /*0520*/  @P0 FADD R21, -R21, -RZ ;  /* 0x800000ff15150221 */ /* 0x000fca0000000100 */
[----:B------:R1:W-:Y:S04]  /*0530*/  @P0 STG.E desc[UR6][R12.64], R21 ;  /* 0x000000150c000986 */ /* 0x0003e8000c101906 */
[----:B------:R-:W2:Y:S01]  /*0540*/  LDG.E R2, desc[UR6][R26.64+0x80] ;  /* 0x000080061a027981 */ /* 0x000ea2000c1e1900 */
[----:B------:R-:W-:-:S03]  /*0550*/  IADD3 R24, P0, PT, R20, UR10, RZ ;  /* 0x0000000a14187c10 */ /* 0x000fc6000ff1e0ff */
[----:B------:R-:W3:Y:S01]  /*0560*/  LDG.E R20, desc[UR6][R12.64+0x100] ;  /* 0x000100060c147981 */ /* 0x000ee2000c1e1900 */
[----:B------:R-:W-:-:S05]  /*0570*/  IADD3.X R25, PT, PT, R22, UR11, RZ, P0, !PT ;  /* 0x0000000b16197c10 */ /* 0x000fca00087fe4ff */
[----:B------:R4:W5:Y:S01]  /*0580*/  LDG.E R22, desc[UR6][R24.64+0x80] ;  /* 0x0000800618167981 */ /* 0x000962000c1e1900 */
[----:B------:R-:W-:Y:S01]  /*0590*/  IMAD.MOV.U32 R29, RZ, RZ, 0x3e055027 ;  /* 0x3e055027ff1d7424 */ /* 0x000fe200078e00ff */
[----:B----4-:R-:W4:Y:S01]  /*05a0*/  MUFU.RCP R25, R18 ;  /* 0x0000001200197308 */ /* 0x010f220000001000 */
[----:B------:R-:W-:Y:S01]  /*05b0*/  VIADD R16, R16, 0x2 ;  /* 0x0000000210107836 */ /* 0x000fe20000000000 */
[----:B--2---:R-:W-:-:S13]  /*05c0*/  FSETP.GEU.AND P0, PT, R2, 1.175494350822287508e-38, PT ;  /* 0x008000000200780b */ /* 0x004fda0003f0e000 */
[----:B------:R-:W-:-:S05]  /*05d0*/  @!P0 FMUL R2, R2, 8388608 ;  /* 0x4b00000002028820 */ /* 0x000fca0000400000 */
[----:B------:R-:W-:-:S04]  /*05e0*/  IADD3 R3, PT, PT, R2, -0x3f2aaaab, RZ ;  /* 0xc0d5555502037810 */ /* 0x000fc80007ffe0ff */
[----:B------:R-:W-:-:S05]  /*05f0*/  LOP3.LUT R23, R3, 0xff800000, RZ, 0xc0, !PT ;  /* 0xff80000003177812 */ /* 0x000fca00078ec0ff */
[----:B------:R-:W-:-:S04]  /*0600*/  IMAD.IADD R3, R2, 0x1, -R23 ;  /* 0x0000000102037824 */ /* 0x000fc800078e0a17 */
[----:B------:R-:W-:-:S04]  /*0610*/  FADD R26, R3, -1 ;  /* 0xbf800000031a7421 */ /* 0x000fc80000000000 */
[----:B------:R-:W-:-:S04]  /*0620*/  FFMA R3, R26, -R29, 0.14084610342979431152 ;  /* 0x3e1039f61a037423 */ /* 0x000fc8000000081d */
[----:B------:R-:W-:-:S04]  /*0630*/  FFMA R3, R26, R3, -0.12148627638816833496 ;  /* 0xbdf8cdcc1a037423 */ /* 0x000fc80000000003 */
[----:B------:R-:W-:-:S04]  /*0640*/  FFMA R3, R26, R3, 0.13980610668659210205 ;  /* 0x3e0f29551a037423 */ /* 0x000fc80000000003 */
[----:B------:R-:W-:-:S04]  /*0650*/  FFMA R3, R26, R3, -0.16684235632419586182 ;  /* 0xbe2ad8b91a037423 */ /* 0x000fc80000000003 */
[----:B------:R-:W-:-:S04]  /*0660*/  FFMA R3, R26, R3, 0.20012299716472625732 ;  /* 0x3e4ced0b1a037423 */ /* 0x000fc80000000003 */
[----:B------:R-:W-:-:S04]  /*0670*/  FFMA R3, R26, R3, -0.24999669194221496582 ;  /* 0xbe7fff221a037423 */ /* 0x000fc80000000003 */
[----:B------:R-:W-:-:S04]  /*0680*/  FFMA R3, R26, R3, 0.33333182334899902344 ;  /* 0x3eaaaa781a037423 */ /* 0x000fc80000000003 */
[----:B-1----:R-:W-:Y:S01]  /*0690*/  FFMA R13, R26, R3, -0.5 ;  /* 0xbf0000001a0d7423 */ /* 0x002fe20000000003 */
[----:B------:R-:W-:Y:S02]  /*06a0*/  FSEL R3, RZ, -23, P0 ;  /* 0xc1b80000ff037808 */ /* 0x000fe40000000000 */
[----:B------:R-:W-:Y:S01]  /*06b0*/  ISETP.GT.U32.AND P0, PT, R2, 0x7f7fffff, PT ;  /* 0x7f7fffff0200780c */ /* 0x000fe20003f04070 */
[----:B------:R-:W-:Y:S01]  /*06c0*/  FMUL R13, R26, R13 ;  /* 0x0000000d1a0d7220 */ /* 0x000fe20000400000 */
[----:B------:R-:W-:-:S03]  /*06d0*/  I2FP.F32.S32 R12, R23 ;  /* 0x00000017000c7245 */ /* 0x000fc60000201400 */
[----:B------:R-:W-:Y:S01]  /*06e0*/  FFMA R26, R26, R13, R26 ;  /* 0x0000000d1a1a7223 */ /* 0x000fe2000000001a */
[----:B------:R-:W-:Y:S01]  /*06f0*/  MOV R13, 0x7f800000 ;  /* 0x7f800000000d7802 */ /* 0x000fe20000000f00 */
[----:B------:R-:W-:-:S04]  /*0700*/  FFMA R3, R12, 1.1920928955078125e-07, R3 ;  /* 0x340000000c037823 */ /* 0x000fc80000000003 */
[----:B------:R-:W-:Y:S02]  /*0710*/  FFMA R3, R3, 0.69314718246459960938, R26 ;  /* 0x3f31721803037823 */ /* 0x000fe4000000001a */
[C---:B------:R-:W-:Y:S01]  /*0720*/  @P0 FFMA R3, R2.reuse, R13, +INF ;  /* 0x7f80000002030423 */ /* 0x040fe2000000000d */
[----:B------:R-:W-:-:S04]  /*0730*/  FSETP.NEU.AND P0, PT, R2, RZ, PT ;  /* 0x000000ff0200720b */ /* 0x000fc80003f0d000 */
[----:B------:R-:W-:Y:S01]  /*0740*/  FSEL R23, -R3, +INF , P0 ;  /* 0x7f80000003177808 */ /* 0x000fe20000000100 */
[----:B----4-:R-:W-:-:S07]  /*0750*/  FFMA R2, R25, -R18, 1 ;  /* 0x3f80000019027423 */ /* 0x010fce0000000812 */
[----:B------:R-:W1:Y:S01]  /*0760*/  FCHK P0, R23, R18 ;  /* 0x0000001217007302 */ /* 0x000e620000000000 */
[----:B------:R-:W-:Y:S01]  /*0770*/  FFMA R2, R25, R2, R25 ;  /* 0x0000000219027223 */ /* 0x000fe20000000019 */
[----:B---3--:R-:W-:-:S03]  /*0780*/  FADD R20, R20, R21 ;  /* 0x0000001514147221 */ /* 0x008fc60000000000 */
[----:B------:R-:W-:Y:S01]  /*0790*/  FFMA R13, R2, R23, RZ ;  /* 0x00000017020d7223 */ /* 0x000fe200000000ff */
[----:B-----5:R-:W-:Y:S01]  /*07a0*/  FFMA R3, R15, -R20, R22 ;  /* 0x800000140f037223 */ /* 0x020fe20000000016 */
[----:B------:R-:W-:Y:S02]  /*07b0*/  FMUL R12, R14, 32 ;  /* 0x420000000e0c7820 */ /* 0x000fe40000400000 */
[----:B------:R-:W-:Y:S02]  /*07c0*/  FFMA R20, R13, -R18, R23 ;  /* 0x800000120d147223 */ /* 0x000fe40000000017 */
[----:B------:R-:W-:Y:S02]  /*07d0*/  FMUL R12, R12, R3 ;  /* 0x000000030c0c7220 */ /* 0x000fe40000400000 */
[----:B------:R-:W-:Y:S01]  /*07e0*/  FFMA R13, R2, R20, R13 ;  /* 0x00000014020d7223 */ /* 0x000fe2000000000d */
[----:B-1----:R-:W-:Y:S06]  /*07f0*/  @!P0 BRA `(.L_x_1) ;  /* 0x0000000000108947 */ /* 0x002fec0003800000 */
[----:B------:R-:W-:Y:S01]  /*0800*/  IMAD.MOV.U32 R3, RZ, RZ, R23 ;  /* 0x000000ffff037224 */ /* 0x000fe200078e0017 */
[----:B------:R-:W-:-:S07]  /*0810*/  MOV R24, 0x830 ;  /* 0x0000083000187802 */ /* 0x000fce0000000f00 */
[----:B0-----:R-:W-:Y:S05]  /*0820*/  CALL.REL.NOINC `($__internal_0_$__cuda_sm3x_div_rn_noftz_f32_slowpath) ;  /* 0x00000000001c7944 */ /* 0x001fea0003c00000 */
[----:B------:R-:W-:-:S07]  /*0830*/  MOV R13, R2 ;  /* 0x00000002000d7202 */ /* 0x000fce0000000f00 */
.L_x_1:
[----:B------:R-:W-:-:S13]  /*0840*/  FSETP.GT.AND P0, PT, R13, R12, PT ;  /* 0x0000000c0d00720b */ /* 0x000fda0003f04000 */
[----:B------:R-:W-:-:S05]  /*0850*/  @P0 FADD R3, -R14, -RZ ;  /* 0x800000ff0e030221 */ /* 0x000fca0000000100 */
[----:B------:R2:W-:Y:S01]  /*0860*/  @P0 STG.E desc[UR6][R10.64+0x80], R3 ;  /* 0x000080030a000986 */ /* 0x0005e2000c101906 */
[----:B------:R-:W-:-:S13]  /*0870*/  ISETP.NE.AND P0, PT, R16, 0x10, PT ;  /* 0x000000101000780c */ /* 0x000fda0003f05270 */
[----:B--2---:R-:W-:Y:S05]  /*0880*/  @P0 BRA `(.L_x_2) ;  /* 0xfffffff800180947 */ /* 0x004fea000383ffff */
[----:B------:R-:W-:Y:S05]  /*0890*/  EXIT ;  /* 0x000000000000794d */ /* 0x000fea0003800000 */
        .weak           $__internal_0_$__cuda_sm3x_div_rn_noftz_f32_slowpath
        .type           $__internal_0_$__cuda_sm3x_div_rn_noftz_f32_slowpath,@function
        .size           $__internal_0_$__cuda_sm3x_div_rn_noftz_f32_slowpath,(.L_x_12 - $__internal_0_$__cuda_sm3x_div_rn_noftz_f32_slowpath)
$__internal_0_$__cuda_sm3x_div_rn_noftz_f32_slowpath:
[----:B------:R-:W-:-:S04]  /*08a0*/  SHF.R.U32.HI R2, RZ, 0x17, R0 ;  /* 0x00000017ff027819 */ /* 0x000fc80000011600 */
[----:B------:R-:W-:Y:S02]  /*08b0*/  LOP3.LUT R26, R2, 0xff, RZ, 0xc0, !PT ;  /* 0x000000ff021a7812 */ /* 0x000fe400078ec0ff */
[----:B------:R-:W-:-:S03]  /*08c0*/  SHF.R.U32.HI R2, RZ, 0x17, R3 ;  /* 0x00000017ff027819 */ /* 0x000fc60000011603 */
[----:B------:R-:W-:Y:S01]  /*08d0*/  VIADD R28, R26, 0xffffffff ;  /* 0xffffffff1a1c7836 */ /* 0x000fe20000000000 */
[----:B------:R-:W-:Y:S02]  /*08e0*/  LOP3.LUT R27, R2, 0xff, RZ, 0xc0, !PT ;  /* 0x000000ff021b7812 */ /* 0x000fe400078ec0ff */
[----:B------:R-:W-:Y:S02]  /*08f0*/  MOV R2, R0 ;  /* 0x0000000000027202 */ /* 0x000fe40000000f00 */
[----:B------:R-:W-:Y:S01]  /*0900*/  ISETP.GT.U32.AND P0, PT, R28, 0xfd, PT ;  /* 0x000000fd1c00780c */ /* 0x000fe20003f04070 */
[----:B------:R-:W-:-:S05]  /*0910*/  VIADD R29, R27, 0xffffffff ;  /* 0xffffffff1b1d7836 */ /* 0x000fca0000000000 */
[----:B------:R-:W-:-:S13]  /*0920*/  ISETP.GT.U32.OR P0, PT, R29, 0xfd, P0 ;  /* 0x000000fd1d00780c */ /* 0x000fda0000704470 */
[----:B------:R-:W-:Y:S01]  /*0930*/  @!P0 IMAD.MOV.U32 R25, RZ, RZ, RZ ;  /* 0x000000ffff198224 */ /* 0x000fe200078e00ff */
[----:B------:R-:W-:Y:S06]  /*0940*/  @!P0 BRA `(.L_x_3) ;  /* 0x00000000005c8947 */ /* 0x000fec0003800000 */
[----:B------:R-:W-:Y:S02]  /*0950*/  FSETP.GTU.FTZ.AND P0, PT, |R3|, +INF , PT ;  /* 0x7f8000000300780b */ /* 0x000fe40003f1c200 */
[----:B------:R-:W-:-:S04]  /*0960*/  FSETP.GTU.FTZ.AND P1, PT, |R0|, +INF , PT ;  /* 0x7f8000000000780b */ /* 0x000fc80003f3c200 */
[----:B------:R-:W-:-:S13]  /*0970*/  PLOP3.LUT P0, PT, P0, P1, PT, 0xf8, 0x8f ;  /* 0x00000000008f781c */ /* 0x000fda0000703f70 */
[----:B------:R-:W-:Y:S05]  /*0980*/  @P0 BRA `(.L_x_4) ;  /* 0x0000000400440947 */ /* 0x000fea0003800000 */
[----:B------:R-:W-:-:S13]  /*0990*/  LOP3.LUT P0, RZ, R2, 0x7fffffff, R3, 0xc8, !PT ;  /* 0x7fffffff02ff7812 */ /* 0x000fda000780c803 */
[----:B------:R-:W-:Y:S05]  /*09a0*/  @!P0 BRA `(.L_x_5) ;  /* 0x0000000400348947 */ /* 0x000fea0003800000 */
[C---:B------:R-:W-:Y:S02]  /*09b0*/  FSETP.NEU.FTZ.AND P2, PT, |R3|.reuse, +INF , PT ;  /* 0x7f8000000300780b */ /* 0x040fe40003f5d200 */
[----:B------:R-:W-:Y:S02]  /*09c0*/  FSETP.NEU.FTZ.AND P1, PT, |R0|, +INF , PT ;  /* 0x7f8000000000780b */ /* 0x000fe40003f3d200 */
[----:B------:R-:W-:-:S11]  /*09d0*/  FSETP.NEU.FTZ.AND P0, PT, |R3|, +INF , PT ;  /* 0x7f8000000300780b */ /* 0x000fd60003f1d200 */
[----:B------:R-:W-:Y:S05]  /*09e0*/  @!P1 BRA !P2, `(.L_x_5) ;  /* 0x0000000400249947 */ /* 0x000fea0005000000 */
[----:B------:R-:W-:-:S04]  /*09f0*/  LOP3.LUT P2, RZ, R3, 0x7fffffff, RZ, 0xc0, !PT ;  /* 0x7fffffff03ff7812 */ /* 0x000fc8000784c0ff */
[----:B------:R-:W-:-:S13]  /*0a00*/  PLOP3.LUT P1, PT, P1, P2, PT, 0x2f, 0xf2 ;  /* 0x0000000000f2781c */ /* 0x000fda0000f24577 */
[----:B------:R-:W-:Y:S05]  /*0a10*/  @P1 BRA `(.L_x_6) ;  /* 0x0000000400101947 */ /* 0x000fea0003800000 */
[----:B------:R-:W-:-:S04]  /*0a20*/  LOP3.LUT P1, RZ, R2, 0x7fffffff, RZ, 0xc0, !PT ;  /* 0x7fffffff02ff7812 */ /* 0x000fc8000782c0ff */
[----:B------:R-:W-:-:S13]  /*0a30*/  PLOP3.LUT P0, PT, P0, P1, PT, 0x2f, 0xf2 ;  /* 0x0000000000f2781c */ /* 0x000fda0000702577 */
[----:B------:R-:W-:Y:S05]  /*0a40*/  @P0 BRA `(.L_x_7) ;  /* 0x0000000000f80947 */ /* 0x000fea0003800000 */
[----:B------:R-:W-:Y:S02]  /*0a50*/  ISETP.GE.AND P0, PT, R29, RZ, PT ;  /* 0x000000ff1d00720c */ /* 0x000fe40003f06270 */
[----:B------:R-:W-:-:S11]  /*0a60*/  ISETP.GE.AND P1, PT, R28, RZ, PT ;  /* 0x000000ff1c00720c */ /* 0x000fd60003f26270 */
[----:B------:R-:W-:Y:S01]  /*0a70*/  @P0 IMAD.MOV.U32 R25, RZ, RZ, RZ ;  /* 0x000000ffff190224 */ /* 0x000fe200078e00ff */
[----:B------:R-:W-:Y:S01]  /*0a80*/  @!P0 MOV R25, 0xffffffc0 ;  /* 0xffffffc000198802 */ /* 0x000fe20000000f00 */
[----:B------:R-:W-:Y:S01]  /*0a90*/  @!P0 FFMA R3, R3, 1.84467440737095516160e+19, RZ ;  /* 0x5f80000003038823 */ /* 0x000fe200000000ff */
[----:B------:R-:W-:-:S03]  /*0aa0*/  @!P1 FFMA R2, R0, 1.84467440737095516160e+19, RZ ;  /* 0x5f80000000029823 */ /* 0x000fc600000000ff */
[----:B------:R-:W-:-:S07]  /*0ab0*/  @!P1 VIADD R25, R25, 0x40 ;  /* 0x0000004019199836 */ /* 0x000fce0000000000 */
.L_x_3:
[----:B------:R-:W-:Y:S01]  /*0ac0*/  LEA R29, R26, 0xc0800000, 0x17 ;  /* 0xc08000001a1d7811 */ /* 0x000fe200078eb8ff */
[----:B------:R-:W-:-:S03]  /*0ad0*/  VIADD R27, R27, 0xffffff81 ;  /* 0xffffff811b1b7836 */ /* 0x000fc60000000000 */
[----:B------:R-:W-:Y:S01]  /*0ae0*/  IADD3 R29, PT, PT, -R29, R2, RZ ;  /* 0x000000021d1d7210 */ /* 0x000fe20007ffe1ff */
[C---:B------:R-:W-:Y:S01]  /*0af0*/  IMAD R2, R27.reuse, -0x800000, R3 ;  /* 0xff8000001b027824 */ /* 0x040fe200078e0203 */
[----:B------:R-:W-:Y:S02]  /*0b00*/  IADD3 R28, PT, PT, R27, 0x7f, -R26 ;  /* 0x0000007f1b1c7810 */ /* 0x000fe40007ffe81a */
[----:B------:R-:W0:Y:S01]  /*0b10*/  MUFU.RCP R26, R29 ;  /* 0x0000001d001a7308 */ /* 0x000e220000001000 */
[----:B------:R-:W-:Y:S02]  /*0b20*/  FADD.FTZ R27, -R29, -RZ ;  /* 0x800000ff1d1b7221 */ /* 0x000fe40000010100 */
[----:B------:R-:W-:Y:S02]  /*0b30*/  IMAD.IADD R3, R28, 0x1, R25 ;  /* 0x000000011c037824 */ /* 0x000fe400078e0219 */
[----:B0-----:R-:W-:-:S04]  /*0b40*/  FFMA R25, R26, R27, 1 ;  /* 0x3f8000001a197423 */ /* 0x001fc8000000001b */
[----:B------:R-:W-:-:S04]  /*0b50*/  FFMA R25, R26, R25, R26 ;  /* 0x000000191a197223 */ /* 0x000fc8000000001a */
[----:B------:R-:W-:-:S04]  /*0b60*/  FFMA R26, R2, R25, RZ ;  /* 0x00000019021a7223 */ /* 0x000fc800000000ff */
[----:B------:R-:W-:-:S04]  /*0b70*/  FFMA R28, R27, R26, R2 ;  /* 0x0000001a1b1c7223 */ /* 0x000fc80000000002 */
[----:B------:R-:W-:-:S04]  /*0b80*/  FFMA R28, R25, R28, R26 ;  /* 0x0000001c191c7223 */ /* 0x000fc8000000001a */
[----:B------:R-:W-:-:S04]  /*0b90*/  FFMA R27, R27, R28, R2 ;  /* 0x0000001c1b1b7223 */ /* 0x000fc80000000002 */
[----:B------:R-:W-:-:S05]  /*0ba0*/  FFMA R2, R25, R27, R28 ;  /* 0x0000001b19027223 */ /* 0x000fca000000001c */
[----:B------:R-:W-:-:S04]  /*0bb0*/  SHF.R.U32.HI R26, RZ, 0x17, R2 ;  /* 0x00000017ff1a7819 */ /* 0x000fc80000011602 */
[----:B------:R-:W-:-:S04]  /*0bc0*/  LOP3.LUT R26, R26, 0xff, RZ, 0xc0, !PT ;  /* 0x000000ff1a1a7812 */ /* 0x000fc800078ec0ff */
[----:B------:R-:W-:-:S05]  /*0bd0*/  IADD3 R29, PT, PT, R26, R3, RZ ;  /* 0x000000031a1d7210 */ /* 0x000fca0007ffe0ff */
[----:B------:R-:W-:-:S05]  /*0be0*/  VIADD R26, R29, 0xffffffff ;  /* 0xffffffff1d1a7836 */ /* 0x000fca0000000000 */
[----:B------:R-:W-:-:S13]  /*0bf0*/  ISETP.GE.U32.AND P0, PT, R26, 0xfe, PT ;  /* 0x000000fe1a00780c */ /* 0x000fda0003f06070 */
[----:B------:R-:W-:Y:S05]  /*0c00*/  @!P0 BRA `(.L_x_8) ;  /* 0x0000000000808947 */ /* 0x000fea0003800000 */
[----:B------:R-:W-:-:S13]  /*0c10*/  ISETP.GT.AND P0, PT, R29, 0xfe, PT ;  /* 0x000000fe1d00780c */ /* 0x000fda0003f04270 */
[----:B------:R-:W-:Y:S05]  /*0c20*/  @P0 BRA `(.L_x_9) ;  /* 0x00000000006c0947 */ /* 0x000fea0003800000 */
[----:B------:R-:W-:-:S13]  /*0c30*/  ISETP.GE.AND P0, PT, R29, 0x1, PT ;  /* 0x000000011d00780c */ /* 0x000fda0003f06270 */
[----:B------:R-:W-:Y:S05]  /*0c40*/  @P0 BRA `(.L_x_10) ;  /* 0x0000000000980947 */ /* 0x000fea0003800000 */
[----:B------:R-:W-:Y:S02]  /*0c50*/  ISETP.GE.AND P0, PT, R29, -0x18, PT ;  /* 0xffffffe81d00780c */ /* 0x000fe40003f06270 */
[----:B------:R-:W-:-:S11]  /*0c60*/  LOP3.LUT R2, R2, 0x80000000, RZ, 0xc0, !PT ;  /* 0x8000000002027812 */ /* 0x000fd600078ec0ff */
[----:B------:R-:W-:Y:S05]  /*0c70*/  @!P0 BRA `(.L_x_10) ;  /* 0x00000000008c8947 */ /* 0x000fea0003800000 */
[CCC-:B------:R-:W-:Y:S01]  /*0c80*/  FFMA.RP R3, R25.reuse, R27.reuse, R28.reuse ;  /* 0x0000001b19037223 */ /* 0x1c0fe2000000801c */
[CCC-:B------:R-:W-:Y:S01]  /*0c90*/  FFMA.RM R26, R25.reuse, R27.reuse, R28.reuse ;  /* 0x0000001b191a7223 */ /* 0x1c0fe2000000401c */
[----:B------:R-:W-:Y:S01]  /*0ca0*/  FFMA.RZ R25, R25, R27, R28 ;  /* 0x0000001b19197223 */ /* 0x000fe2000000c01c */
[C---:B------:R-:W-:Y:S02]  /*0cb0*/  ISETP.NE.AND P1, PT, R29.reuse, RZ, PT ;  /* 0x000000ff1d00720c */ /* 0x040fe40003f25270 */
[----:B------:R-:W-:Y:S02]  /*0cc0*/  ISETP.NE.AND P2, PT, R29, RZ, PT ;  /* 0x000000ff1d00720c */ /* 0x000fe40003f45270 */
[----:B------:R-:W-:Y:S02]  /*0cd0*/  LOP3.LUT R25, R25, 0x7fffff, RZ, 0xc0, !PT ;  /* 0x007fffff19197812 */ /* 0x000fe400078ec0ff */
[----:B------:R-:W-:Y:S01]  /*0ce0*/  FSETP.NEU.FTZ.AND P0, PT, R3, R26, PT ;  /* 0x0000001a0300720b */ /* 0x000fe20003f1d000 */
[----:B------:R-:W-:Y:S01]  /*0cf0*/  IMAD.MOV R3, RZ, RZ, -R29 ;  /* 0x000000ffff037224 */ /* 0x000fe200078e0a1d */
[----:B------:R-:W-:-:S02]  /*0d00*/  LOP3.LUT R25, R25, 0x800000, RZ, 0xfc, !PT ;  /* 0x0080000019197812 */ /* 0x000fc400078efcff */
[----:B------:R-:W-:-:S04]  /*0d10*/  IADD3 R26, PT, PT, R29, 0x20, RZ ;  /* 0x000000201d1a7810 */ /* 0x000fc80007ffe0ff */
[----:B------:R-:W-:-:S04]  /*0d20*/  SHF.L.U32 R26, R25, R26, RZ ;  /* 0x0000001a191a7219 */ /* 0x000fc800000006ff */
[----:B------:R-:W-:Y:S02]  /*0d30*/  ISETP.NE.AND P1, PT, R26, RZ, P1 ;  /* 0x000000ff1a00720c */ /* 0x000fe40000f25270 */
[----:B------:R-:W-:Y:S02]  /*0d40*/  SEL R26, R3, RZ, P2 ;  /* 0x000000ff031a7207 */ /* 0x000fe40001000000 */
[----:B------:R-:W-:Y:S02]  /*0d50*/  PLOP3.LUT P0, PT, P0, P1, PT, 0xf8, 0x8f ;  /* 0x00000000008f781c */ /* 0x000fe40000703f70 */
[----:B------:R-:W-:Y:S02]  /*0d60*/  SHF.R.U32.HI R26, RZ, R26, R25 ;  /* 0x0000001aff1a7219 */ /* 0x000fe40000011619 */
[----:B------:R-:W-:Y:S02]  /*0d70*/  SEL R3, RZ, 0x1, !P0 ;  /* 0x00000001ff037807 */ /* 0x000fe40004000000 */
[----:B------:R-:W-:-:S04]  /*0d80*/  SHF.R.U32.HI R28, RZ, 0x1, R26 ;  /* 0x00000001ff1c7819 */ /* 0x000fc8000001161a */
[----:B------:R-:W-:-:S04]  /*0d90*/  LOP3.LUT R3, R3, 0x1, R28, 0xf8, !PT ;  /* 0x0000000103037812 */ /* 0x000fc800078ef81c */
[----:B------:R-:W-:-:S04]  /*0da0*/  LOP3.LUT R3, R3, R26, RZ, 0xc0, !PT ;  /* 0x0000001a03037212 */ /* 0x000fc800078ec0ff */
[----:B------:R-:W-:-:S04]  /*0db0*/  IADD3 R3, PT, PT, R28, R3, RZ ;  /* 0x000000031c037210 */ /* 0x000fc80007ffe0ff */
[----:B------:R-:W-:Y:S01]  /*0dc0*/  LOP3.LUT R2, R3, R2, RZ, 0xfc, !PT ;  /* 0x0000000203027212 */ /* 0x000fe200078efcff */
[----:B------:R-:W-:Y:S06]  /*0dd0*/  BRA `(.L_x_10) ;  /* 0x0000000000347947 */ /* 0x000fec0003800000 */
.L_x_9:
[----:B------:R-:W-:-:S04]  /*0de0*/  LOP3.LUT R2, R2, 0x80000000, RZ, 0xc0, !PT ;  /* 0x8000000002027812 */ /* 0x000fc800078ec0ff */
[----:B------:R-:W-:Y:S01]  /*0df0*/  LOP3.LUT R2, R2, 0x7f800000, RZ, 0xfc, !PT ;  /* 0x7f80000002027812 */ /* 0x000fe200078efcff */
[----:B------:R-:W-:Y:S06]  /*0e00*/  BRA `(.L_x_10) ;  /* 0x0000000000287947 */ /* 0x000fec0003800000 */
.L_x_8:
[----:B------:R-:W-:Y:S01]  /*0e10*/  IMAD R2, R3, 0x800000, R2 ;  /* 0x0080000003027824 */ /* 0x000fe200078e0202 */
[----:B------:R-:W-:Y:S06]  /*0e20*/  BRA `(.L_x_10) ;  /* 0x0000000000207947 */ /* 0x000fec0003800000 */
.L_x_7:
[----:B------:R-:W-:-:S04]  /*0e30*/  LOP3.LUT R2, R2, 0x80000000, R3, 0x48, !PT ;  /* 0x8000000002027812 */ /* 0x000fc800078e4803 */
[----:B------:R-:W-:Y:S01]  /*0e40*/  LOP3.LUT R2, R2, 0x7f800000, RZ, 0xfc, !PT ;  /* 0x7f80000002027812 */ /* 0x000fe200078efcff */
[----:B------:R-:W-:Y:S06]  /*0e50*/  BRA `(.L_x_10) ;  /* 0x0000000000147947 */ /* 0x000fec0003800000 */
.L_x_6:
[----:B------:R-:W-:Y:S01]  /*0e60*/  LOP3.LUT R2, R2, 0x80000000, R3, 0x48, !PT ;  /* 0x8000000002027812 */ /* 0x000fe200078e4803 */
[----:B------:R-:W-:Y:S06]  /*0e70*/  BRA `(.L_x_10) ;  /* 0x00000000000c7947 */ /* 0x000fec0003800000 */
.L_x_5:
[----:B------:R-:W0:Y:S01]  /*0e80*/  MUFU.RSQ R2, -QNAN ;  /* 0xffc0000000027908 */ /* 0x000e220000001400 */
[----:B------:R-:W-:Y:S05]  /*0e90*/  BRA `(.L_x_10) ;  /* 0x0000000000047947 */ /* 0x000fea0003800000 */
.L_x_4:
[----:B------:R-:W-:-:S07]  /*0ea0*/  FADD.FTZ R2, R3, R0 ;  /* 0x0000000003027221 */ /* 0x000fce0000010000 */
.L_x_10:
[----:B------:R-:W-:-:S04]  /*0eb0*/  HFMA2 R25, -RZ, RZ, 0, 0 ;  /* 0x00000000ff197431 */ /* 0x000fc800000001ff */
[----:B0-----:R-:W-:Y:S05]  /*0ec0*/  RET.REL.NODEC R24 `(_Z14judge_flippingPfS_S_ifi) ;  /* 0xfffffff0184c7950 */ /* 0x001fea0003c3ffff */
.L_x_11:
[----:B------:R-:W-:-:S00]  /*0ed0*/  BRA `(.L_x_11) ;  /* 0xfffffffc00fc7947 */ /* 0x000fc0000383ffff */
[----:B------:R-:W-:-:S00]  /*0ee0*/  NOP ;  /* 0x0000000000007918 */ /* 0x000fc00000000000 */
        /* <DEDUP_REMOVED lines=9> */
.L_x_12:


//--------------------- .nv.shared.reserved.0     --------------------------
	.section	.nv.shared.reserved.0,"aw",@nobits
	.weak		__nv_reservedSMEM_offset_0_alias
	.size		__nv_reservedSMEM_offset_0_alias, 0, 64
	.other		__nv_reservedSMEM_offset_0_alias,@"STO_CUDA_RESERVED_SHARED STV_DEFAULT"
__nv_reservedSMEM_offset_0_alias:
	.zero		0
	.zero		64


//--------------------- .nv.constant0._Z14judge_flippingPfS_S_ifi --------------------------
	.section	.nv.constant0._Z14judge_flippingPfS_S_ifi,"a",@progbits
	.sectionflags	@""
	.align	4
.nv.constant0._Z14judge_flippingPfS_S_ifi:
	.zero		932


//--------------------- SYMBOLS --------------------------

	.type		.nv.reservedSmem.offset0,@object
	.size		.nv.reservedSmem.offset0,0x4
